//
// Generated by NVIDIA NVVM Compiler
//
// Compiler Build ID: CL-36424714
// Cuda compilation tools, release 13.0, V13.0.88
// Based on NVVM 20.0.0
//

.version 9.0
.target sm_100
.address_size 64

	// .globl	_Z12helloFromGPUv
.extern .func  (.param .b32 func_retval0) vprintf
(
	.param .b64 vprintf_param_0,
	.param .b64 vprintf_param_1
)
;
.global .align 1 .b8 $str[32] = {228, 189, 160, 229, 165, 189, 239, 188, 140, 230, 157, 165, 232, 135, 170, 32, 71, 80, 85, 32, 231, 154, 132, 228, 184, 150, 231, 149, 140, 33, 10};

.visible .entry _Z12helloFromGPUv()
{
	.reg .pred 	%p<2>;
	.reg .b32 	%r<6>;
	.reg .b64 	%rd<3>;

	mov.u32 	%r1, %tid.x;
	mov.u32 	%r2, %ctaid.x;
	or.b32  	%r3, %r1, %r2;
	setp.ne.s32 	%p1, %r3, 0;
	@%p1 bra 	$L__BB0_2;
	mov.u64 	%rd1, $str;
	cvta.global.u64 	%rd2, %rd1;
	{ // callseq 0, 0
	.param .b64 param0;
	st.param.b64 	[param0], %rd2;
	.param .b64 param1;
	st.param.b64 	[param1], 0;
	.param .b32 retval0;
	call.uni (retval0), 
	vprintf, 
	(
	param0, 
	param1
	);
	ld.param.b32 	%r4, [retval0];
	} // callseq 0
$L__BB0_2:
	ret;

}


// ===== COMPILED SASS (sm_100) =====

	.target	sm_100

	.elftype	@"ET_EXEC"


//--------------------- .note.nv.tkinfo           --------------------------
	.section	.note.nv.tkinfo,"",@"SHT_NOTE"
	.sectionflags	@"SHF_NOTE_NV_TKINFO"
	.tkinfo
        /*0018*/ 	.word	0x00000002
        /*0030*/ 	.string	""
        /*0030*/ 	.string	"ptxas"
        /*0030*/ 	.string	"Cuda compilation tools, release 13.0, V13.0.88"
        /*0030*/ 	.string	"Build cuda_13.0.r13.0/compiler.36424714_0"
        /*0030*/ 	.string	"-arch sm_100 -m 64 "



//--------------------- .note.nv.cuinfo           --------------------------
	.section	.note.nv.cuinfo,"",@"SHT_NOTE"
	.sectionflags	@"SHF_NOTE_NV_CUINFO"
        /*0018*/ 	.short	0x0002
        /*001a*/ 	.short	0x0064
        /*001c*/ 	.short	0x0082
	.zero		2


//--------------------- .nv.info                  --------------------------
	.section	.nv.info,"",@"SHT_CUDA_INFO"
	.align	4


	//----- nvinfo : EIATTR_REGCOUNT
	.align		4
        /*0000*/ 	.byte	0x04, 0x2f
        /*0002*/ 	.short	(.L_2 - .L_1)
	.align		4
.L_1:
        /*0004*/ 	.word	index@(_Z12helloFromGPUv)
        /*0008*/ 	.word	0x00000018


	//----- nvinfo : EIATTR_FRAME_SIZE
	.align		4
.L_2:
        /*000c*/ 	.byte	0x04, 0x11
        /*000e*/ 	.short	(.L_4 - .L_3)
	.align		4
.L_3:
        /*0010*/ 	.word	index@(_Z12helloFromGPUv)
        /*0014*/ 	.word	0x00000000


	//----- nvinfo : EIATTR_MIN_STACK_SIZE
	.align		4
.L_4:
        /*0018*/ 	.byte	0x04, 0x12
        /*001a*/ 	.short	(.L_6 - .L_5)
	.align		4
.L_5:
        /*001c*/ 	.word	index@(_Z12helloFromGPUv)
        /*0020*/ 	.word	0x00000000
.L_6:


//--------------------- .nv.compat                --------------------------
	.section	.nv.compat,"",@"SHT_CUDA_COMPAT_INFO"
	.align	4
        /*0000*/ 	.byte	0x02, 0x09, 0x00, 0x00, 0x02, 0x02, 0x01, 0x00, 0x02, 0x05, 0x05, 0x00, 0x03, 0x07, 0x01, 0x01
        /*0010*/ 	.byte	0x02, 0x03, 0x00, 0x00, 0x02, 0x06, 0x01, 0x00, 0x04, 0x0b, 0x08, 0x00, 0x09, 0x00, 0x00, 0x00
        /*0020*/ 	.byte	0x00, 0x00, 0x00, 0x00


//--------------------- .nv.info._Z12helloFromGPUv --------------------------
	.section	.nv.info._Z12helloFromGPUv,"",@"SHT_CUDA_INFO"
	.sectionflags	@""
	.align	4


	//----- nvinfo : EIATTR_CUDA_API_VERSION
	.align		4
        /*0000*/ 	.byte	0x04, 0x37
        /*0002*/ 	.short	(.L_8 - .L_7)
.L_7:
        /*0004*/ 	.word	0x00000082


	//----- nvinfo : EIATTR_SPARSE_MMA_MASK
	.align		4
.L_8:
        /*0008*/ 	.byte	0x03, 0x50
        /*000a*/ 	.short	0x0000


	//----- nvinfo : EIATTR_MAXREG_COUNT
	.align		4
        /*000c*/ 	.byte	0x03, 0x1b
        /*000e*/ 	.short	0x00ff


	//----- nvinfo : EIATTR_EXTERNS
	.align		4
        /*0010*/ 	.byte	0x04, 0x0f
        /*0012*/ 	.short	(.L_10 - .L_9)


	//   ....[0]....
	.align		4
.L_9:
        /*0014*/ 	.word	index@(vprintf)


	//----- nvinfo : EIATTR_MERCURY_ISA_VERSION
	.align		4
.L_10:
        /*0018*/ 	.byte	0x03, 0x5f
        /*001a*/ 	.short	0x0101


	//----- nvinfo : EIATTR_VRC_CTA_INIT_COUNT
	.align		4
        /*001c*/ 	.byte	0x02, 0x4a
	.zero		1
	.zero		1


	//----- nvinfo : EIATTR_SYSCALL_OFFSETS
	.align		4
        /*0020*/ 	.byte	0x04, 0x46
        /*0022*/ 	.short	(.L_12 - .L_11)


	//   ....[0]....
.L_11:
        /*0024*/ 	.word	0x000000c0


	//----- nvinfo : EIATTR_EXIT_INSTR_OFFSETS
	.align		4
.L_12:
        /*0028*/ 	.byte	0x04, 0x1c
        /*002a*/ 	.short	(.L_14 - .L_13)


	//   ....[0]....
.L_13:
        /*002c*/ 	.word	0x00000040


	//   ....[1]....
        /*0030*/ 	.word	0x000000d0


	//----- nvinfo : EIATTR_CRS_STACK_SIZE
	.align		4
.L_14:
        /*0034*/ 	.byte	0x04, 0x1e
        /*0036*/ 	.short	(.L_16 - .L_15)
.L_15:
        /*0038*/ 	.word	0x00000000


	//----- nvinfo : EIATTR_SW_WAR
	.align		4
.L_16:
        /*003c*/ 	.byte	0x04, 0x36
        /*003e*/ 	.short	(.L_18 - .L_17)
.L_17:
        /*0040*/ 	.word	0x00000008
.L_18:


//--------------------- .nv.callgraph             --------------------------
	.section	.nv.callgraph,"",@"SHT_CUDA_CALLGRAPH"
	.align	4
	.sectionentsize	8
	.align		4
        /*0000*/ 	.word	0x00000000
	.align		4
        /*0004*/ 	.word	0xffffffff
	.align		4
        /*0008*/ 	.word	index@(_Z12helloFromGPUv)
	.align		4
        /*000c*/ 	.word	index@(vprintf)
	.align		4
        /*0010*/ 	.word	0x00000000
	.align		4
        /*0014*/ 	.word	0xfffffffe
	.align		4
        /*0018*/ 	.word	0x00000000
	.align		4
        /*001c*/ 	.word	0xfffffffd
	.align		4
        /*0020*/ 	.word	0x00000000
	.align		4
        /*0024*/ 	.word	0xfffffffc


//--------------------- .nv.constant4             --------------------------
	.section	.nv.constant4,"a",@progbits
	.align	8
	.align		8
.nv.constant4:
        /*0000*/ 	.dword	vprintf
	.align		8
        /*0008*/ 	.dword	$str


//--------------------- .text._Z12helloFromGPUv   --------------------------
	.section	.text._Z12helloFromGPUv,"ax",@progbits
	.align	128
        .global         _Z12helloFromGPUv
        .type           _Z12helloFromGPUv,@function
        .size           _Z12helloFromGPUv,(.L_x_2 - _Z12helloFromGPUv)
        .other          _Z12helloFromGPUv,@"STO_CUDA_ENTRY STV_DEFAULT"
_Z12helloFromGPUv:
.text._Z12helloFromGPUv:
[----:B------:R-:W0:Y:S01]  /*0000*/  LDC R1, c[0x0][0x37c] ;  /* 0x0000df00ff017b82 */ /* 0x000e220000000800 */
[----:B------:R-:W1:Y:S07]  /*0010*/  S2R R0, SR_TID.X ;  /* 0x0000000000007919 */ /* 0x000e6e0000002100 */
[----:B------:R-:W1:Y:S02]  /*0020*/  S2UR UR4, SR_CTAID.X ;  /* 0x00000000000479c3 */ /* 0x000e640000002500 */
[----:B-1----:R-:W-:-:S13]  /*0030*/  LOP3.LUT P0, RZ, R0, UR4, RZ, 0xfc, !PT ;  /* 0x0000000400ff7c12 */ /* 0x002fda000f80fcff */
[----:B------:R-:W-:Y:S05]  /*0040*/  @P0 EXIT ;  /* 0x000000000000094d */ /* 0x000fea0003800000 */
[----:B------:R-:W-:Y:S01]  /*0050*/  MOV R0, 0x0 ;  /* 0x0000000000007802 */ /* 0x000fe20000000f00 */
[----:B------:R-:W1:Y:S01]  /*0060*/  LDCU.64 UR4, c[0x4][0x8] ;  /* 0x01000100ff0477ac */ /* 0x000e620008000a00 */
[----:B------:R-:W-:Y:S02]  /*0070*/  CS2R R6, SRZ ;  /* 0x0000000000067805 */ /* 0x000fe4000001ff00 */
[----:B------:R2:W3:Y:S01]  /*0080*/  LDC.64 R2, c[0x4][R0] ;  /* 0x0100000000027b82 */ /* 0x0004e20000000a00 */
[----:B-1----:R-:W-:Y:S02]  /*0090*/  IMAD.U32 R4, RZ, RZ, UR4 ;  /* 0x00000004ff047e24 */ /* 0x002fe4000f8e00ff */
[----:B--2---:R-:W-:-:S07]  /*00a0*/  IMAD.U32 R5, RZ, RZ, UR5 ;  /* 0x00000005ff057e24 */ /* 0x004fce000f8e00ff */
[----:B------:R-:W-:-:S07]  /*00b0*/  LEPC R20, `(.L_x_0) ;  /* 0x000000001014794e */ /* 0x000fce0000000000 */
[----:B0--3--:R-:W-:Y:S05]  /*00c0*/  CALL.ABS.NOINC R2 ;  /* 0x0000000002007343 */ /* 0x009fea0003c00000 */
.L_x_0:
[----:B------:R-:W-:Y:S05]  /*00d0*/  EXIT ;  /* 0x000000000000794d */ /* 0x000fea0003800000 */
.L_x_1:
[----:B------:R-:W-:-:S00]  /*00e0*/  BRA `(.L_x_1) ;  /* 0xfffffffc00fc7947 */ /* 0x000fc0000383ffff */
[----:B------:R-:W-:-:S00]  /*00f0*/  NOP ;  /* 0x0000000000007918 */ /* 0x000fc00000000000 */
        /* <DEDUP_REMOVED lines=8> */
.L_x_2:


//--------------------- .nv.global.init           --------------------------
	.section	.nv.global.init,"aw",@progbits
.nv.global.init:
	.type		$str,@object
	.size		$str,(.L_0 - $str)
$str:
        /*0000*/ 	.byte	0xe4, 0xbd, 0xa0, 0xe5, 0xa5, 0xbd, 0xef, 0xbc, 0x8c, 0xe6, 0x9d, 0xa5, 0xe8, 0x87, 0xaa, 0x20
        /*0010*/ 	.byte	0x47, 0x50, 0x55, 0x20, 0xe7, 0x9a, 0x84, 0xe4, 0xb8, 0x96, 0xe7, 0x95, 0x8c, 0x21, 0x0a, 0x00
.L_0:


//--------------------- .nv.shared.reserved.0     --------------------------
	.section	.nv.shared.reserved.0,"aw",@nobits
	.weak		__nv_reservedSMEM_offset_0_alias
	.size		__nv_reservedSMEM_offset_0_alias, 0, 64
	.other		__nv_reservedSMEM_offset_0_alias,@"STO_CUDA_RESERVED_SHARED STV_DEFAULT"
__nv_reservedSMEM_offset_0_alias:
	.zero		0
	.zero		64


//--------------------- .nv.constant0._Z12helloFromGPUv --------------------------
	.section	.nv.constant0._Z12helloFromGPUv,"a",@progbits
	.sectionflags	@""
	.align	4
.nv.constant0._Z12helloFromGPUv:
	.zero		896


//--------------------- SYMBOLS --------------------------

	.type		.nv.reservedSmem.offset0,@object
	.size		.nv.reservedSmem.offset0,0x4
	.type		vprintf,@function
